	.headerflags	@"EF_CUDA_TEXMODE_UNIFIED EF_CUDA_64BIT_ADDRESS EF_CUDA_ACCELERATORS EF_CUDA_SM90 EF_CUDA_VIRTUAL_SM(EF_CUDA_SM90)"
	.elftype	@"ET_EXEC"


//--------------------- .nv.info                  --------------------------
	.section	.nv.info,"",@"SHT_CUDA_INFO"
	.align	4


	//----- nvinfo : EIATTR_REGCOUNT
	.align		4
        /*0000*/ 	.byte	0x04, 0x2f
        /*0002*/ 	.short	(.L_3 - .L_2)
	.align		4
.L_2:
        /*0004*/ 	.word	index@(triton_poi_fused__native_batch_norm_legit_no_training_leaky_relu_2)
        /*0008*/ 	.word	0x00000010


	//----- nvinfo : EIATTR_MIN_STACK_SIZE
	.align		4
.L_3:
        /*000c*/ 	.byte	0x04, 0x12
        /*000e*/ 	.short	(.L_5 - .L_4)
	.align		4
.L_4:
        /*0010*/ 	.word	index@(triton_poi_fused__native_batch_norm_legit_no_training_leaky_relu_2)
        /*0014*/ 	.word	0x00000000


	//----- nvinfo : EIATTR_FRAME_SIZE
	.align		4
.L_5:
        /*0018*/ 	.byte	0x04, 0x11
        /*001a*/ 	.short	(.L_7 - .L_6)
	.align		4
.L_6:
        /*001c*/ 	.word	index@(triton_poi_fused__native_batch_norm_legit_no_training_leaky_relu_2)
        /*0020*/ 	.word	0x00000000


	//----- nvinfo : EIATTR_MIN_STACK_SIZE
	.align		4
.L_7:
        /*0024*/ 	.byte	0x04, 0x12
        /*0026*/ 	.short	(.L_9 - .L_8)
	.align		4
.L_8:
        /*0028*/ 	.word	index@(triton_poi_fused__native_batch_norm_legit_no_training_leaky_relu_2)
        /*002c*/ 	.word	0x00000000
.L_9:


//--------------------- .nv.info.triton_poi_fused__native_batch_norm_legit_no_training_leaky_relu_2 --------------------------
	.section	.nv.info.triton_poi_fused__native_batch_norm_legit_no_training_leaky_relu_2,"",@"SHT_CUDA_INFO"
	.sectionflags	@""
	.align	4


	//----- nvinfo : EIATTR_CUDA_API_VERSION
	.align		4
        /*0000*/ 	.byte	0x04, 0x37
        /*0002*/ 	.short	(.L_11 - .L_10)
.L_10:
        /*0004*/ 	.word	0x0000007c


	//----- nvinfo : EIATTR_KPARAM_INFO
	.align		4
.L_11:
        /*0008*/ 	.byte	0x04, 0x17
        /*000a*/ 	.short	(.L_13 - .L_12)
.L_12:
        /*000c*/ 	.word	0x00000000
        /*0010*/ 	.short	0x0006
        /*0012*/ 	.short	0x0030
        /*0014*/ 	.byte	0x00, 0xf0, 0x11, 0x00


	//----- nvinfo : EIATTR_KPARAM_INFO
	.align		4
.L_13:
        /*0018*/ 	.byte	0x04, 0x17
        /*001a*/ 	.short	(.L_15 - .L_14)
.L_14:
        /*001c*/ 	.word	0x00000000
        /*0020*/ 	.short	0x0005
        /*0022*/ 	.short	0x0028
        /*0024*/ 	.byte	0x00, 0xf4, 0x21, 0x00


	//----- nvinfo : EIATTR_KPARAM_INFO
	.align		4
.L_15:
        /*0028*/ 	.byte	0x04, 0x17
        /*002a*/ 	.short	(.L_17 - .L_16)
.L_16:
        /*002c*/ 	.word	0x00000000
        /*0030*/ 	.short	0x0004
        /*0032*/ 	.short	0x0020
        /*0034*/ 	.byte	0x00, 0xf4, 0x21, 0x00


	//----- nvinfo : EIATTR_KPARAM_INFO
	.align		4
.L_17:
        /*0038*/ 	.byte	0x04, 0x17
        /*003a*/ 	.short	(.L_19 - .L_18)
.L_18:
        /*003c*/ 	.word	0x00000000
        /*0040*/ 	.short	0x0003
        /*0042*/ 	.short	0x0018
        /*0044*/ 	.byte	0x00, 0xf4, 0x21, 0x00


	//----- nvinfo : EIATTR_KPARAM_INFO
	.align		4
.L_19:
        /*0048*/ 	.byte	0x04, 0x17
        /*004a*/ 	.short	(.L_21 - .L_20)
.L_20:
        /*004c*/ 	.word	0x00000000
        /*0050*/ 	.short	0x0002
        /*0052*/ 	.short	0x0010
        /*0054*/ 	.byte	0x00, 0xf4, 0x21, 0x00


	//----- nvinfo : EIATTR_KPARAM_INFO
	.align		4
.L_21:
        /*0058*/ 	.byte	0x04, 0x17
        /*005a*/ 	.short	(.L_23 - .L_22)
.L_22:
        /*005c*/ 	.word	0x00000000
        /*0060*/ 	.short	0x0001
        /*0062*/ 	.short	0x0008
        /*0064*/ 	.byte	0x00, 0xf4, 0x21, 0x00


	//----- nvinfo : EIATTR_KPARAM_INFO
	.align		4
.L_23:
        /*0068*/ 	.byte	0x04, 0x17
        /*006a*/ 	.short	(.L_25 - .L_24)
.L_24:
        /*006c*/ 	.word	0x00000000
        /*0070*/ 	.short	0x0000
        /*0072*/ 	.short	0x0000
        /*0074*/ 	.byte	0x00, 0xf4, 0x21, 0x00


	//----- nvinfo : EIATTR_SPARSE_MMA_MASK
	.align		4
.L_25:
        /*0078*/ 	.byte	0x03, 0x50
        /*007a*/ 	.short	0x0000


	//----- nvinfo : EIATTR_MAXREG_COUNT
	.align		4
        /*007c*/ 	.byte	0x03, 0x1b
        /*007e*/ 	.short	0x00ff


	//----- nvinfo : EIATTR_EXIT_INSTR_OFFSETS
	.align		4
        /*0080*/ 	.byte	0x04, 0x1c
        /*0082*/ 	.short	(.L_27 - .L_26)


	//   ....[0]....
.L_26:
        /*0084*/ 	.word	0x00000300


	//----- nvinfo : EIATTR_REQNTID
	.align		4
.L_27:
        /*0088*/ 	.byte	0x04, 0x10
        /*008a*/ 	.short	(.L_29 - .L_28)
.L_28:
        /*008c*/ 	.word	0x00000080
        /*0090*/ 	.word	0x00000001
        /*0094*/ 	.word	0x00000001


	//----- nvinfo : EIATTR_CBANK_PARAM_SIZE
	.align		4
.L_29:
        /*0098*/ 	.byte	0x03, 0x19
        /*009a*/ 	.short	0x0034


	//----- nvinfo : EIATTR_PARAM_CBANK
	.align		4
        /*009c*/ 	.byte	0x04, 0x0a
        /*009e*/ 	.short	(.L_31 - .L_30)
	.align		4
.L_30:
        /*00a0*/ 	.word	index@(.nv.constant0.triton_poi_fused__native_batch_norm_legit_no_training_leaky_relu_2)
        /*00a4*/ 	.short	0x0210
        /*00a6*/ 	.short	0x0034


	//----- nvinfo : EIATTR_SW_WAR
	.align		4
.L_31:
        /*00a8*/ 	.byte	0x04, 0x36
        /*00aa*/ 	.short	(.L_33 - .L_32)
.L_32:
        /*00ac*/ 	.word	0x00000008
.L_33:


//--------------------- .nv.callgraph             --------------------------
	.section	.nv.callgraph,"",@"SHT_CUDA_CALLGRAPH"
	.align	4
	.sectionentsize	8
	.align		4
        /*0000*/ 	.word	0x00000000
	.align		4
        /*0004*/ 	.word	0xffffffff
	.align		4
        /*0008*/ 	.word	0x00000000
	.align		4
        /*000c*/ 	.word	0xfffffffe
	.align		4
        /*0010*/ 	.word	0x00000000
	.align		4
        /*0014*/ 	.word	0xfffffffd
	.align		4
        /*0018*/ 	.word	0x00000000
	.align		4
        /*001c*/ 	.word	0xfffffffc


//--------------------- .nv.constant4             --------------------------
	.section	.nv.constant4,"a",@progbits
	.align	8
	.align		8
.nv.constant4:
        /*0000*/ 	.dword	_$_str
	.align		8
        /*0008*/ 	.dword	_$_str_$_2


//--------------------- .text.triton_poi_fused__native_batch_norm_legit_no_training_leaky_relu_2 --------------------------
	.section	.text.triton_poi_fused__native_batch_norm_legit_no_training_leaky_relu_2,"ax",@progbits
	.align	128
        .global         triton_poi_fused__native_batch_norm_legit_no_training_leaky_relu_2
        .type           triton_poi_fused__native_batch_norm_legit_no_training_leaky_relu_2,@function
        .size           triton_poi_fused__native_batch_norm_legit_no_training_leaky_relu_2,(.L_x_1 - triton_poi_fused__native_batch_norm_legit_no_training_leaky_relu_2)
        .other          triton_poi_fused__native_batch_norm_legit_no_training_leaky_relu_2,@"STO_CUDA_ENTRY STV_DEFAULT"
triton_poi_fused__native_batch_norm_legit_no_training_leaky_relu_2:
.text.triton_poi_fused__native_batch_norm_legit_no_training_leaky_relu_2:
[----:B------:R-:W-:Y:S01]  /*0000*/  LDC R1, c[0x0][0x28] ;  /* 0x00000a00ff017b82 */ /* 0x000fe20000000800 */
[----:B------:R-:W1:Y:S07]  /*0010*/  S2R R0, SR_TID.X ;  /* 0x0000000000007919 */ /* 0x000e6e0000002100 */
[----:B------:R-:W2:Y:S01]  /*0020*/  LDC.64 R6, c[0x0][0x228] ;  /* 0x00008a00ff067b82 */ /* 0x000ea20000000a00 */
[----:B------:R-:W-:Y:S01]  /*0030*/  ULDC.64 UR4, c[0x0][0x208] ;  /* 0x0000820000047ab9 */ /* 0x000fe20000000a00 */
[----:B------:R-:W3:Y:S06]  /*0040*/  S2R R3, SR_CTAID.X ;  /* 0x0000000000037919 */ /* 0x000eec0000002500 */
[----:B------:R-:W4:Y:S08]  /*0050*/  LDC.64 R8, c[0x0][0x230] ;  /* 0x00008c00ff087b82 */ /* 0x000f300000000a00 */
[----:B------:R-:W5:Y:S01]  /*0060*/  LDC.64 R10, c[0x0][0x238] ;  /* 0x00008e00ff0a7b82 */ /* 0x000f620000000a00 */
[----:B-1----:R-:W-:-:S02]  /*0070*/  LOP3.LUT R0, R0, 0x7f, RZ, 0xc0, !PT ;  /* 0x0000007f00007812 */ /* 0x002fc400078ec0ff */
[----:B---3--:R-:W-:Y:S02]  /*0080*/  SHF.R.S32.HI R2, RZ, 0x18, R3 ;  /* 0x00000018ff027819 */ /* 0x008fe40000011403 */
[----:B------:R-:W-:Y:S02]  /*0090*/  LEA R0, R3, R0, 0x7 ;  /* 0x0000000003007211 */ /* 0x000fe400078e38ff */
[----:B------:R-:W-:-:S04]  /*00a0*/  SGXT R3, R2, 0x1 ;  /* 0x000000010203781a */ /* 0x000fc80000000200 */
[----:B------:R-:W-:-:S04]  /*00b0*/  LEA.HI R3, R3, R0, RZ, 0x8 ;  /* 0x0000000003037211 */ /* 0x000fc800078f40ff */
[----:B------:R-:W-:-:S05]  /*00c0*/  SHF.R.S32.HI R3, RZ, 0x8, R3 ;  /* 0x00000008ff037819 */ /* 0x000fca0000011403 */
[----:B------:R-:W-:-:S05]  /*00d0*/  IMAD.HI R2, R3, 0x2aaaaaab, RZ ;  /* 0x2aaaaaab03027827 */ /* 0x000fca00078e02ff */
[----:B------:R-:W-:-:S04]  /*00e0*/  SHF.R.U32.HI R5, RZ, 0x1f, R2 ;  /* 0x0000001fff057819 */ /* 0x000fc80000011602 */
[----:B------:R-:W-:Y:S02]  /*00f0*/  LEA.HI R2, R2, R5, RZ, 0x1e ;  /* 0x0000000502027211 */ /* 0x000fe400078ff0ff */
[----:B------:R-:W1:Y:S03]  /*0100*/  LDC.64 R4, c[0x0][0x220] ;  /* 0x00008800ff047b82 */ /* 0x000e660000000a00 */
[----:B------:R-:W-:-:S04]  /*0110*/  IMAD R13, R2, -0x18, R3 ;  /* 0xffffffe8020d7824 */ /* 0x000fc800078e0203 */
[C---:B--2---:R-:W-:Y:S01]  /*0120*/  IMAD.WIDE R6, R13.reuse, 0x4, R6 ;  /* 0x000000040d067825 */ /* 0x044fe200078e0206 */
[----:B------:R-:W2:Y:S05]  /*0130*/  LDC.64 R2, c[0x0][0x218] ;  /* 0x00008600ff027b82 */ /* 0x000eaa0000000a00 */
[----:B------:R-:W3:Y:S01]  /*0140*/  LDG.E.EL R6, desc[UR4][R6.64] ;  /* 0x0000000406067981 */ /* 0x000ee2000c2e1900 */
[----:B----4-:R-:W-:-:S04]  /*0150*/  IMAD.WIDE R8, R13, 0x4, R8 ;  /* 0x000000040d087825 */ /* 0x010fc800078e0208 */
[C---:B-----5:R-:W-:Y:S02]  /*0160*/  IMAD.WIDE R10, R13.reuse, 0x4, R10 ;  /* 0x000000040d0a7825 */ /* 0x060fe400078e020a */
[----:B------:R-:W4:Y:S02]  /*0170*/  LDG.E.EL R8, desc[UR4][R8.64] ;  /* 0x0000000408087981 */ /* 0x000f24000c2e1900 */
[----:B-1----:R-:W-:Y:S02]  /*0180*/  IMAD.WIDE R4, R13, 0x4, R4 ;  /* 0x000000040d047825 */ /* 0x002fe400078e0204 */
[----:B------:R-:W4:Y:S04]  /*0190*/  LDG.E.EL R11, desc[UR4][R10.64] ;  /* 0x000000040a0b7981 */ /* 0x000f28000c2e1900 */
[----:B------:R1:W5:Y:S01]  /*01a0*/  LDG.E.EL R5, desc[UR4][R4.64] ;  /* 0x0000000404057981 */ /* 0x000362000c2e1900 */
[----:B--2---:R-:W-:-:S06]  /*01b0*/  IMAD.WIDE R2, R0, 0x4, R2 ;  /* 0x0000000400027825 */ /* 0x004fcc00078e0202 */
[----:B------:R-:W5:Y:S01]  /*01c0*/  LDG.E R2, desc[UR4][R2.64] ;  /* 0x0000000402027981 */ /* 0x000f62000c1e1900 */
[----:B-1----:R-:W-:Y:S01]  /*01d0*/  HFMA2.MMA R4, -RZ, RZ, 1.625, 0 ;  /* 0x3e800000ff047435 */ /* 0x002fe200000001ff */
[----:B---3--:R-:W-:-:S04]  /*01e0*/  FADD R6, R6, 9.9999997473787516356e-06 ;  /* 0x3727c5ac06067421 */ /* 0x008fc80000000000 */
[----:B------:R-:W1:Y:S02]  /*01f0*/  MUFU.SQRT R7, R6 ;  /* 0x0000000600077308 */ /* 0x000e640000002000 */
[C---:B-1----:R-:W-:Y:S02]  /*0200*/  FSETP.GT.AND P0, PT, R7.reuse, 8.50705917302346158658e+37, PT ;  /* 0x7e8000000700780b */ /* 0x042fe40003f04000 */
[----:B------:R-:W-:-:S11]  /*0210*/  FSETP.GEU.AND P1, PT, R7, 1.175494350822287508e-38, PT ;  /* 0x008000000700780b */ /* 0x000fd60003f2e000 */
[----:B------:R-:W-:-:S04]  /*0220*/  @P0 FMUL R7, R7, 0.25 ;  /* 0x3e80000007070820 */ /* 0x000fc80000400000 */
[----:B------:R-:W-:-:S06]  /*0230*/  @!P1 FMUL R7, R7, 16777216 ;  /* 0x4b80000007079820 */ /* 0x000fcc0000400000 */
[----:B------:R-:W1:Y:S01]  /*0240*/  MUFU.RCP R7, R7 ;  /* 0x0000000700077308 */ /* 0x000e620000001000 */
[----:B------:R-:W-:Y:S01]  /*0250*/  FSEL R4, R4, 1, P0 ;  /* 0x3f80000004047808 */ /* 0x000fe20000000000 */
[----:B-----5:R-:W-:Y:S02]  /*0260*/  FADD R5, R2, -R5 ;  /* 0x8000000502057221 */ /* 0x020fe40000000000 */
[----:B------:R-:W2:Y:S02]  /*0270*/  LDC.64 R2, c[0x0][0x210] ;  /* 0x00008400ff027b82 */ /* 0x000ea40000000a00 */
[----:B------:R-:W-:-:S04]  /*0280*/  @!P1 FMUL R4, R4, 16777216 ;  /* 0x4b80000004049820 */ /* 0x000fc80000400000 */
[----:B-1----:R-:W-:-:S04]  /*0290*/  FMUL R4, R7, R4 ;  /* 0x0000000407047220 */ /* 0x002fc80000400000 */
[----:B------:R-:W-:-:S04]  /*02a0*/  FMUL R4, R5, R4 ;  /* 0x0000000405047220 */ /* 0x000fc80000400000 */
[----:B----4-:R-:W-:-:S05]  /*02b0*/  FFMA R11, R8, R4, R11 ;  /* 0x00000004080b7223 */ /* 0x010fca000000000b */
[----:B------:R-:W-:Y:S01]  /*02c0*/  FSETP.GT.AND P0, PT, R11, RZ, PT ;  /* 0x000000ff0b00720b */ /* 0x000fe20003f04000 */
[----:B--2---:R-:W-:-:S12]  /*02d0*/  IMAD.WIDE R2, R0, 0x4, R2 ;  /* 0x0000000400027825 */ /* 0x004fd800078e0202 */
[----:B------:R-:W-:-:S05]  /*02e0*/  @!P0 FMUL R11, R11, 0.20000000298023223877 ;  /* 0x3e4ccccd0b0b8820 */ /* 0x000fca0000400000 */
[----:B------:R-:W-:Y:S01]  /*02f0*/  STG.E desc[UR4][R2.64], R11 ;  /* 0x0000000b02007986 */ /* 0x000fe2000c101904 */
[----:B------:R-:W-:Y:S05]  /*0300*/  EXIT ;  /* 0x000000000000794d */ /* 0x000fea0003800000 */
.L_x_0:
[----:B------:R-:W-:-:S00]  /*0310*/  BRA `(.L_x_0) ;  /* 0xfffffffc00fc7947 */ /* 0x000fc0000383ffff */
[----:B------:R-:W-:-:S00]  /*0320*/  NOP ;  /* 0x0000000000007918 */ /* 0x000fc00000000000 */
        /* <DEDUP_REMOVED lines=13> */
.L_x_1:


//--------------------- .nv.global.init           --------------------------
	.section	.nv.global.init,"aw",@progbits
.nv.global.init:
	.type		_$_str,@object
	.size		_$_str,(_$_str_$_2 - _$_str)
_$_str:
        /*0000*/ 	.byte	0x5f, 0x5f, 0x43, 0x55, 0x44, 0x41, 0x5f, 0x46, 0x54, 0x5a, 0x00
	.type		_$_str_$_2,@object
	.size		_$_str_$_2,(.L_1 - _$_str_$_2)
_$_str_$_2:
        /*000b*/ 	.byte	0x5f, 0x5f, 0x43, 0x55, 0x44, 0x41, 0x5f, 0x50, 0x52, 0x45, 0x43, 0x5f, 0x53, 0x51, 0x52, 0x54
        /*001b*/ 	.byte	0x00
.L_1:


//--------------------- .nv.constant0.triton_poi_fused__native_batch_norm_legit_no_training_leaky_relu_2 --------------------------
	.section	.nv.constant0.triton_poi_fused__native_batch_norm_legit_no_training_leaky_relu_2,"a",@progbits
	.sectionflags	@""
	.align	4
.nv.constant0.triton_poi_fused__native_batch_norm_legit_no_training_leaky_relu_2:
	.zero		580
